//
// Generated by NVIDIA NVVM Compiler
//
// Compiler Build ID: CL-36424714
// Cuda compilation tools, release 13.0, V13.0.88
// Based on NVVM 20.0.0
//

.version 9.0
.target sm_100
.address_size 64

	// .globl	_Z10set_kernelPVii

.visible .entry _Z10set_kernelPVii(
	.param .u64 .ptr .align 1 _Z10set_kernelPVii_param_0,
	.param .u32 _Z10set_kernelPVii_param_1
)
{
	.reg .b32 	%r<3>;
	.reg .b64 	%rd<5>;

	ld.param.u64 	%rd1, [_Z10set_kernelPVii_param_0];
	ld.param.u32 	%r1, [_Z10set_kernelPVii_param_1];
	cvta.to.global.u64 	%rd2, %rd1;
	mov.u32 	%r2, %tid.x;
	mul.wide.u32 	%rd3, %r2, 4;
	add.s64 	%rd4, %rd2, %rd3;
	st.volatile.global.u32 	[%rd4], %r1;
	ret;

}


// ===== COMPILED SASS (sm_100) =====

	.target	sm_100

	.elftype	@"ET_EXEC"


//--------------------- .note.nv.tkinfo           --------------------------
	.section	.note.nv.tkinfo,"",@"SHT_NOTE"
	.sectionflags	@"SHF_NOTE_NV_TKINFO"
	.tkinfo
        /*0018*/ 	.word	0x00000002
        /*0030*/ 	.string	""
        /*0030*/ 	.string	"ptxas"
        /*0030*/ 	.string	"Cuda compilation tools, release 13.0, V13.0.88"
        /*0030*/ 	.string	"Build cuda_13.0.r13.0/compiler.36424714_0"
        /*0030*/ 	.string	"-arch sm_100 -m 64 "



//--------------------- .note.nv.cuinfo           --------------------------
	.section	.note.nv.cuinfo,"",@"SHT_NOTE"
	.sectionflags	@"SHF_NOTE_NV_CUINFO"
        /*0018*/ 	.short	0x0002
        /*001a*/ 	.short	0x0064
        /*001c*/ 	.short	0x0082
	.zero		2


//--------------------- .nv.info                  --------------------------
	.section	.nv.info,"",@"SHT_CUDA_INFO"
	.align	4


	//----- nvinfo : EIATTR_REGCOUNT
	.align		4
        /*0000*/ 	.byte	0x04, 0x2f
        /*0002*/ 	.short	(.L_1 - .L_0)
	.align		4
.L_0:
        /*0004*/ 	.word	index@(_Z10set_kernelPVii)
        /*0008*/ 	.word	0x0000000a


	//----- nvinfo : EIATTR_FRAME_SIZE
	.align		4
.L_1:
        /*000c*/ 	.byte	0x04, 0x11
        /*000e*/ 	.short	(.L_3 - .L_2)
	.align		4
.L_2:
        /*0010*/ 	.word	index@(_Z10set_kernelPVii)
        /*0014*/ 	.word	0x00000000


	//----- nvinfo : EIATTR_MIN_STACK_SIZE
	.align		4
.L_3:
        /*0018*/ 	.byte	0x04, 0x12
        /*001a*/ 	.short	(.L_5 - .L_4)
	.align		4
.L_4:
        /*001c*/ 	.word	index@(_Z10set_kernelPVii)
        /*0020*/ 	.word	0x00000000
.L_5:


//--------------------- .nv.compat                --------------------------
	.section	.nv.compat,"",@"SHT_CUDA_COMPAT_INFO"
	.align	4
        /*0000*/ 	.byte	0x02, 0x09, 0x00, 0x00, 0x02, 0x02, 0x01, 0x00, 0x02, 0x05, 0x05, 0x00, 0x03, 0x07, 0x01, 0x01
        /*0010*/ 	.byte	0x02, 0x03, 0x00, 0x00, 0x02, 0x06, 0x01, 0x00, 0x04, 0x0b, 0x08, 0x00, 0x09, 0x00, 0x00, 0x00
        /*0020*/ 	.byte	0x00, 0x00, 0x00, 0x00


//--------------------- .nv.info._Z10set_kernelPVii --------------------------
	.section	.nv.info._Z10set_kernelPVii,"",@"SHT_CUDA_INFO"
	.sectionflags	@""
	.align	4


	//----- nvinfo : EIATTR_CUDA_API_VERSION
	.align		4
        /*0000*/ 	.byte	0x04, 0x37
        /*0002*/ 	.short	(.L_7 - .L_6)
.L_6:
        /*0004*/ 	.word	0x00000082


	//----- nvinfo : EIATTR_KPARAM_INFO
	.align		4
.L_7:
        /*0008*/ 	.byte	0x04, 0x17
        /*000a*/ 	.short	(.L_9 - .L_8)
.L_8:
        /*000c*/ 	.word	0x00000000
        /*0010*/ 	.short	0x0001
        /*0012*/ 	.short	0x0008
        /*0014*/ 	.byte	0x00, 0xf0, 0x11, 0x00


	//----- nvinfo : EIATTR_KPARAM_INFO
	.align		4
.L_9:
        /*0018*/ 	.byte	0x04, 0x17
        /*001a*/ 	.short	(.L_11 - .L_10)
.L_10:
        /*001c*/ 	.word	0x00000000
        /*0020*/ 	.short	0x0000
        /*0022*/ 	.short	0x0000
        /*0024*/ 	.byte	0x00, 0xf5, 0x21, 0x00


	//----- nvinfo : EIATTR_SPARSE_MMA_MASK
	.align		4
.L_11:
        /*0028*/ 	.byte	0x03, 0x50
        /*002a*/ 	.short	0x0000


	//----- nvinfo : EIATTR_MAXREG_COUNT
	.align		4
        /*002c*/ 	.byte	0x03, 0x1b
        /*002e*/ 	.short	0x00ff


	//----- nvinfo : EIATTR_MERCURY_ISA_VERSION
	.align		4
        /*0030*/ 	.byte	0x03, 0x5f
        /*0032*/ 	.short	0x0101


	//----- nvinfo : EIATTR_VRC_CTA_INIT_COUNT
	.align		4
        /*0034*/ 	.byte	0x02, 0x4a
	.zero		1
	.zero		1


	//----- nvinfo : EIATTR_EXIT_INSTR_OFFSETS
	.align		4
        /*0038*/ 	.byte	0x04, 0x1c
        /*003a*/ 	.short	(.L_13 - .L_12)


	//   ....[0]....
.L_12:
        /*003c*/ 	.word	0x00000070


	//----- nvinfo : EIATTR_CBANK_PARAM_SIZE
	.align		4
.L_13:
        /*0040*/ 	.byte	0x03, 0x19
        /*0042*/ 	.short	0x000c


	//----- nvinfo : EIATTR_PARAM_CBANK
	.align		4
        /*0044*/ 	.byte	0x04, 0x0a
        /*0046*/ 	.short	(.L_15 - .L_14)
	.align		4
.L_14:
        /*0048*/ 	.word	index@(.nv.constant0._Z10set_kernelPVii)
        /*004c*/ 	.short	0x0380
        /*004e*/ 	.short	0x000c


	//----- nvinfo : EIATTR_SW_WAR
	.align		4
.L_15:
        /*0050*/ 	.byte	0x04, 0x36
        /*0052*/ 	.short	(.L_17 - .L_16)
.L_16:
        /*0054*/ 	.word	0x00000008
.L_17:


//--------------------- .nv.callgraph             --------------------------
	.section	.nv.callgraph,"",@"SHT_CUDA_CALLGRAPH"
	.align	4
	.sectionentsize	8
	.align		4
        /*0000*/ 	.word	0x00000000
	.align		4
        /*0004*/ 	.word	0xffffffff
	.align		4
        /*0008*/ 	.word	0x00000000
	.align		4
        /*000c*/ 	.word	0xfffffffe
	.align		4
        /*0010*/ 	.word	0x00000000
	.align		4
        /*0014*/ 	.word	0xfffffffd
	.align		4
        /*0018*/ 	.word	0x00000000
	.align		4
        /*001c*/ 	.word	0xfffffffc


//--------------------- .text._Z10set_kernelPVii  --------------------------
	.section	.text._Z10set_kernelPVii,"ax",@progbits
	.align	128
        .global         _Z10set_kernelPVii
        .type           _Z10set_kernelPVii,@function
        .size           _Z10set_kernelPVii,(.L_x_1 - _Z10set_kernelPVii)
        .other          _Z10set_kernelPVii,@"STO_CUDA_ENTRY STV_DEFAULT"
_Z10set_kernelPVii:
.text._Z10set_kernelPVii:
[----:B------:R-:W-:Y:S01]  /*0000*/  LDC R1, c[0x0][0x37c] ;  /* 0x0000df00ff017b82 */ /* 0x000fe20000000800 */
[----:B------:R-:W0:Y:S07]  /*0010*/  S2R R5, SR_TID.X ;  /* 0x0000000000057919 */ /* 0x000e2e0000002100 */
[----:B------:R-:W0:Y:S01]  /*0020*/  LDC.64 R2, c[0x0][0x380] ;  /* 0x0000e000ff027b82 */ /* 0x000e220000000a00 */
[----:B------:R-:W1:Y:S07]  /*0030*/  LDCU.64 UR4, c[0x0][0x358] ;  /* 0x00006b00ff0477ac */ /* 0x000e6e0008000a00 */
[----:B------:R-:W1:Y:S01]  /*0040*/  LDC R7, c[0x0][0x388] ;  /* 0x0000e200ff077b82 */ /* 0x000e620000000800 */
[----:B0-----:R-:W-:-:S05]  /*0050*/  IMAD.WIDE.U32 R2, R5, 0x4, R2 ;  /* 0x0000000405027825 */ /* 0x001fca00078e0002 */
[----:B-1----:R-:W-:Y:S01]  /*0060*/  STG.E.STRONG.SYS desc[UR4][R2.64], R7 ;  /* 0x0000000702007986 */ /* 0x002fe2000c115904 */
[----:B------:R-:W-:Y:S05]  /*0070*/  EXIT ;  /* 0x000000000000794d */ /* 0x000fea0003800000 */
.L_x_0:
[----:B------:R-:W-:-:S00]  /*0080*/  BRA `(.L_x_0) ;  /* 0xfffffffc00fc7947 */ /* 0x000fc0000383ffff */
[----:B------:R-:W-:-:S00]  /*0090*/  NOP ;  /* 0x0000000000007918 */ /* 0x000fc00000000000 */
        /* <DEDUP_REMOVED lines=14> */
.L_x_1:


//--------------------- .nv.shared.reserved.0     --------------------------
	.section	.nv.shared.reserved.0,"aw",@nobits
	.weak		__nv_reservedSMEM_offset_0_alias
	.size		__nv_reservedSMEM_offset_0_alias, 0, 64
	.other		__nv_reservedSMEM_offset_0_alias,@"STO_CUDA_RESERVED_SHARED STV_DEFAULT"
__nv_reservedSMEM_offset_0_alias:
	.zero		0
	.zero		64


//--------------------- .nv.constant0._Z10set_kernelPVii --------------------------
	.section	.nv.constant0._Z10set_kernelPVii,"a",@progbits
	.sectionflags	@""
	.align	4
.nv.constant0._Z10set_kernelPVii:
	.zero		908


//--------------------- SYMBOLS --------------------------

	.type		.nv.reservedSmem.offset0,@object
	.size		.nv.reservedSmem.offset0,0x4
